//
// Generated by NVIDIA NVVM Compiler
//
// Compiler Build ID: CL-36424714
// Cuda compilation tools, release 13.0, V13.0.88
// Based on NVVM 20.0.0
//

.version 9.0
.target sm_100
.address_size 64

	// .globl	_Z16transpose_serialPfS_
// _ZZ36transpose_parallel_per_element_tiledPfS_E6sh_arr has been demoted

.visible .entry _Z16transpose_serialPfS_(
	.param .u64 .ptr .align 1 _Z16transpose_serialPfS__param_0,
	.param .u64 .ptr .align 1 _Z16transpose_serialPfS__param_1
)
{
	.reg .pred 	%p<3>;
	.reg .b32 	%r<9>;
	.reg .b32 	%f<17>;
	.reg .b64 	%rd<17>;

	ld.param.u64 	%rd9, [_Z16transpose_serialPfS__param_0];
	ld.param.u64 	%rd10, [_Z16transpose_serialPfS__param_1];
	cvta.to.global.u64 	%rd11, %rd10;
	cvta.to.global.u64 	%rd12, %rd9;
	add.s64 	%rd1, %rd12, 32;
	add.s64 	%rd2, %rd11, 32768;
	mov.b32 	%r7, 0;
$L__BB0_1:
	mul.wide.u32 	%rd13, %r7, 4096;
	add.s64 	%rd16, %rd1, %rd13;
	mul.wide.u32 	%rd14, %r7, 4;
	add.s64 	%rd15, %rd2, %rd14;
	mov.b32 	%r8, 0;
$L__BB0_2:
	ld.global.f32 	%f1, [%rd16+-32];
	st.global.f32 	[%rd15+-32768], %f1;
	ld.global.f32 	%f2, [%rd16+-28];
	st.global.f32 	[%rd15+-28672], %f2;
	ld.global.f32 	%f3, [%rd16+-24];
	st.global.f32 	[%rd15+-24576], %f3;
	ld.global.f32 	%f4, [%rd16+-20];
	st.global.f32 	[%rd15+-20480], %f4;
	ld.global.f32 	%f5, [%rd16+-16];
	st.global.f32 	[%rd15+-16384], %f5;
	ld.global.f32 	%f6, [%rd16+-12];
	st.global.f32 	[%rd15+-12288], %f6;
	ld.global.f32 	%f7, [%rd16+-8];
	st.global.f32 	[%rd15+-8192], %f7;
	ld.global.f32 	%f8, [%rd16+-4];
	st.global.f32 	[%rd15+-4096], %f8;
	ld.global.f32 	%f9, [%rd16];
	st.global.f32 	[%rd15], %f9;
	ld.global.f32 	%f10, [%rd16+4];
	st.global.f32 	[%rd15+4096], %f10;
	ld.global.f32 	%f11, [%rd16+8];
	st.global.f32 	[%rd15+8192], %f11;
	ld.global.f32 	%f12, [%rd16+12];
	st.global.f32 	[%rd15+12288], %f12;
	ld.global.f32 	%f13, [%rd16+16];
	st.global.f32 	[%rd15+16384], %f13;
	ld.global.f32 	%f14, [%rd16+20];
	st.global.f32 	[%rd15+20480], %f14;
	ld.global.f32 	%f15, [%rd16+24];
	st.global.f32 	[%rd15+24576], %f15;
	ld.global.f32 	%f16, [%rd16+28];
	st.global.f32 	[%rd15+28672], %f16;
	add.s32 	%r8, %r8, 16;
	add.s64 	%rd16, %rd16, 64;
	add.s64 	%rd15, %rd15, 65536;
	setp.ne.s32 	%p1, %r8, 1024;
	@%p1 bra 	$L__BB0_2;
	add.s32 	%r7, %r7, 1;
	setp.ne.s32 	%p2, %r7, 1024;
	@%p2 bra 	$L__BB0_1;
	ret;

}
	// .globl	_Z26transpose_parallel_per_rowPfS_
.visible .entry _Z26transpose_parallel_per_rowPfS_(
	.param .u64 .ptr .align 1 _Z26transpose_parallel_per_rowPfS__param_0,
	.param .u64 .ptr .align 1 _Z26transpose_parallel_per_rowPfS__param_1
)
{
	.reg .pred 	%p<2>;
	.reg .b32 	%r<6>;
	.reg .b32 	%f<17>;
	.reg .b64 	%rd<17>;

	ld.param.u64 	%rd7, [_Z26transpose_parallel_per_rowPfS__param_0];
	ld.param.u64 	%rd8, [_Z26transpose_parallel_per_rowPfS__param_1];
	cvta.to.global.u64 	%rd9, %rd8;
	cvta.to.global.u64 	%rd10, %rd7;
	mov.u32 	%r4, %tid.x;
	mul.wide.u32 	%rd11, %r4, 4;
	add.s64 	%rd12, %rd11, %rd10;
	add.s64 	%rd16, %rd12, 32768;
	mul.wide.u32 	%rd13, %r4, 4096;
	add.s64 	%rd14, %rd13, %rd9;
	add.s64 	%rd15, %rd14, 32;
	mov.b32 	%r5, 0;
$L__BB1_1:
	ld.global.f32 	%f1, [%rd16+-32768];
	st.global.f32 	[%rd15+-32], %f1;
	ld.global.f32 	%f2, [%rd16+-28672];
	st.global.f32 	[%rd15+-28], %f2;
	ld.global.f32 	%f3, [%rd16+-24576];
	st.global.f32 	[%rd15+-24], %f3;
	ld.global.f32 	%f4, [%rd16+-20480];
	st.global.f32 	[%rd15+-20], %f4;
	ld.global.f32 	%f5, [%rd16+-16384];
	st.global.f32 	[%rd15+-16], %f5;
	ld.global.f32 	%f6, [%rd16+-12288];
	st.global.f32 	[%rd15+-12], %f6;
	ld.global.f32 	%f7, [%rd16+-8192];
	st.global.f32 	[%rd15+-8], %f7;
	ld.global.f32 	%f8, [%rd16+-4096];
	st.global.f32 	[%rd15+-4], %f8;
	ld.global.f32 	%f9, [%rd16];
	st.global.f32 	[%rd15], %f9;
	ld.global.f32 	%f10, [%rd16+4096];
	st.global.f32 	[%rd15+4], %f10;
	ld.global.f32 	%f11, [%rd16+8192];
	st.global.f32 	[%rd15+8], %f11;
	ld.global.f32 	%f12, [%rd16+12288];
	st.global.f32 	[%rd15+12], %f12;
	ld.global.f32 	%f13, [%rd16+16384];
	st.global.f32 	[%rd15+16], %f13;
	ld.global.f32 	%f14, [%rd16+20480];
	st.global.f32 	[%rd15+20], %f14;
	ld.global.f32 	%f15, [%rd16+24576];
	st.global.f32 	[%rd15+24], %f15;
	ld.global.f32 	%f16, [%rd16+28672];
	st.global.f32 	[%rd15+28], %f16;
	add.s32 	%r5, %r5, 16;
	add.s64 	%rd16, %rd16, 65536;
	add.s64 	%rd15, %rd15, 64;
	setp.ne.s32 	%p1, %r5, 1024;
	@%p1 bra 	$L__BB1_1;
	ret;

}
	// .globl	_Z30transpose_parallel_per_elementPfS_
.visible .entry _Z30transpose_parallel_per_elementPfS_(
	.param .u64 .ptr .align 1 _Z30transpose_parallel_per_elementPfS__param_0,
	.param .u64 .ptr .align 1 _Z30transpose_parallel_per_elementPfS__param_1
)
{
	.reg .b32 	%r<13>;
	.reg .b32 	%f<2>;
	.reg .b64 	%rd<9>;

	ld.param.u64 	%rd1, [_Z30transpose_parallel_per_elementPfS__param_0];
	ld.param.u64 	%rd2, [_Z30transpose_parallel_per_elementPfS__param_1];
	cvta.to.global.u64 	%rd3, %rd2;
	cvta.to.global.u64 	%rd4, %rd1;
	mov.u32 	%r1, %tid.x;
	mov.u32 	%r2, %ctaid.x;
	mov.u32 	%r3, %ntid.x;
	mad.lo.s32 	%r4, %r2, %r3, %r1;
	mov.u32 	%r5, %tid.y;
	mov.u32 	%r6, %ctaid.y;
	mov.u32 	%r7, %ntid.y;
	mad.lo.s32 	%r8, %r6, %r7, %r5;
	shl.b32 	%r9, %r8, 10;
	add.s32 	%r10, %r9, %r4;
	mul.wide.s32 	%rd5, %r10, 4;
	add.s64 	%rd6, %rd4, %rd5;
	ld.global.f32 	%f1, [%rd6];
	shl.b32 	%r11, %r4, 10;
	add.s32 	%r12, %r11, %r8;
	mul.wide.s32 	%rd7, %r12, 4;
	add.s64 	%rd8, %rd3, %rd7;
	st.global.f32 	[%rd8], %f1;
	ret;

}
	// .globl	_Z36transpose_parallel_per_element_tiledPfS_
.visible .entry _Z36transpose_parallel_per_element_tiledPfS_(
	.param .u64 .ptr .align 1 _Z36transpose_parallel_per_element_tiledPfS__param_0,
	.param .u64 .ptr .align 1 _Z36transpose_parallel_per_element_tiledPfS__param_1
)
{
	.reg .b32 	%r<26>;
	.reg .b32 	%f<3>;
	.reg .b64 	%rd<9>;
	// demoted variable
	.shared .align 4 .b8 _ZZ36transpose_parallel_per_element_tiledPfS_E6sh_arr[1024];
	ld.param.u64 	%rd1, [_Z36transpose_parallel_per_element_tiledPfS__param_0];
	ld.param.u64 	%rd2, [_Z36transpose_parallel_per_element_tiledPfS__param_1];
	cvta.to.global.u64 	%rd3, %rd2;
	cvta.to.global.u64 	%rd4, %rd1;
	mov.u32 	%r1, %tid.x;
	mov.u32 	%r2, %ctaid.x;
	mov.u32 	%r3, %ntid.x;
	mul.lo.s32 	%r4, %r2, %r3;
	add.s32 	%r5, %r4, %r1;
	mov.u32 	%r6, %tid.y;
	mov.u32 	%r7, %ctaid.y;
	mov.u32 	%r8, %ntid.y;
	mul.lo.s32 	%r9, %r7, %r8;
	add.s32 	%r10, %r9, %r6;
	shl.b32 	%r11, %r10, 10;
	add.s32 	%r12, %r5, %r11;
	mul.wide.s32 	%rd5, %r12, 4;
	add.s64 	%rd6, %rd4, %rd5;
	ld.global.f32 	%f1, [%rd6];
	shl.b32 	%r13, %r1, 4;
	add.s32 	%r14, %r13, %r6;
	shl.b32 	%r15, %r14, 2;
	mov.u32 	%r16, _ZZ36transpose_parallel_per_element_tiledPfS_E6sh_arr;
	add.s32 	%r17, %r16, %r15;
	st.shared.f32 	[%r17], %f1;
	bar.sync 	0;
	add.s32 	%r18, %r9, %r1;
	add.s32 	%r19, %r4, %r6;
	shl.b32 	%r20, %r6, 4;
	add.s32 	%r21, %r20, %r1;
	shl.b32 	%r22, %r21, 2;
	add.s32 	%r23, %r16, %r22;
	ld.shared.f32 	%f2, [%r23];
	shl.b32 	%r24, %r19, 10;
	add.s32 	%r25, %r18, %r24;
	mul.wide.s32 	%rd7, %r25, 4;
	add.s64 	%rd8, %rd3, %rd7;
	st.global.f32 	[%rd8], %f2;
	ret;

}


// ===== COMPILED SASS (sm_100) =====

	.target	sm_100

	.elftype	@"ET_EXEC"


//--------------------- .note.nv.tkinfo           --------------------------
	.section	.note.nv.tkinfo,"",@"SHT_NOTE"
	.sectionflags	@"SHF_NOTE_NV_TKINFO"
	.tkinfo
        /*0018*/ 	.word	0x00000002
        /*0030*/ 	.string	""
        /*0030*/ 	.string	"ptxas"
        /*0030*/ 	.string	"Cuda compilation tools, release 13.0, V13.0.88"
        /*0030*/ 	.string	"Build cuda_13.0.r13.0/compiler.36424714_0"
        /*0030*/ 	.string	"-arch sm_100 -m 64 "



//--------------------- .note.nv.cuinfo           --------------------------
	.section	.note.nv.cuinfo,"",@"SHT_NOTE"
	.sectionflags	@"SHF_NOTE_NV_CUINFO"
        /*0018*/ 	.short	0x0002
        /*001a*/ 	.short	0x0064
        /*001c*/ 	.short	0x0082
	.zero		2


//--------------------- .nv.info                  --------------------------
	.section	.nv.info,"",@"SHT_CUDA_INFO"
	.align	4


	//----- nvinfo : EIATTR_REGCOUNT
	.align		4
        /*0000*/ 	.byte	0x04, 0x2f
        /*0002*/ 	.short	(.L_1 - .L_0)
	.align		4
.L_0:
        /*0004*/ 	.word	index@(_Z16transpose_serialPfS_)
        /*0008*/ 	.word	0x00000014


	//----- nvinfo : EIATTR_FRAME_SIZE
	.align		4
.L_1:
        /*000c*/ 	.byte	0x04, 0x11
        /*000e*/ 	.short	(.L_3 - .L_2)
	.align		4
.L_2:
        /*0010*/ 	.word	index@(_Z16transpose_serialPfS_)
        /*0014*/ 	.word	0x00000000


	//----- nvinfo : EIATTR_REGCOUNT
	.align		4
.L_3:
        /*0018*/ 	.byte	0x04, 0x2f
        /*001a*/ 	.short	(.L_5 - .L_4)
	.align		4
.L_4:
        /*001c*/ 	.word	index@(_Z26transpose_parallel_per_rowPfS_)
        /*0020*/ 	.word	0x00000014


	//----- nvinfo : EIATTR_FRAME_SIZE
	.align		4
.L_5:
        /*0024*/ 	.byte	0x04, 0x11
        /*0026*/ 	.short	(.L_7 - .L_6)
	.align		4
.L_6:
        /*0028*/ 	.word	index@(_Z26transpose_parallel_per_rowPfS_)
        /*002c*/ 	.word	0x00000000


	//----- nvinfo : EIATTR_REGCOUNT
	.align		4
.L_7:
        /*0030*/ 	.byte	0x04, 0x2f
        /*0032*/ 	.short	(.L_9 - .L_8)
	.align		4
.L_8:
        /*0034*/ 	.word	index@(_Z30transpose_parallel_per_elementPfS_)
        /*0038*/ 	.word	0x0000000a


	//----- nvinfo : EIATTR_FRAME_SIZE
	.align		4
.L_9:
        /*003c*/ 	.byte	0x04, 0x11
        /*003e*/ 	.short	(.L_11 - .L_10)
	.align		4
.L_10:
        /*0040*/ 	.word	index@(_Z30transpose_parallel_per_elementPfS_)
        /*0044*/ 	.word	0x00000000


	//----- nvinfo : EIATTR_REGCOUNT
	.align		4
.L_11:
        /*0048*/ 	.byte	0x04, 0x2f
        /*004a*/ 	.short	(.L_13 - .L_12)
	.align		4
.L_12:
        /*004c*/ 	.word	index@(_Z36transpose_parallel_per_element_tiledPfS_)
        /*0050*/ 	.word	0x0000000e


	//----- nvinfo : EIATTR_FRAME_SIZE
	.align		4
.L_13:
        /*0054*/ 	.byte	0x04, 0x11
        /*0056*/ 	.short	(.L_15 - .L_14)
	.align		4
.L_14:
        /*0058*/ 	.word	index@(_Z36transpose_parallel_per_element_tiledPfS_)
        /*005c*/ 	.word	0x00000000


	//----- nvinfo : EIATTR_MIN_STACK_SIZE
	.align		4
.L_15:
        /*0060*/ 	.byte	0x04, 0x12
        /*0062*/ 	.short	(.L_17 - .L_16)
	.align		4
.L_16:
        /*0064*/ 	.word	index@(_Z36transpose_parallel_per_element_tiledPfS_)
        /*0068*/ 	.word	0x00000000


	//----- nvinfo : EIATTR_MIN_STACK_SIZE
	.align		4
.L_17:
        /*006c*/ 	.byte	0x04, 0x12
        /*006e*/ 	.short	(.L_19 - .L_18)
	.align		4
.L_18:
        /*0070*/ 	.word	index@(_Z30transpose_parallel_per_elementPfS_)
        /*0074*/ 	.word	0x00000000


	//----- nvinfo : EIATTR_MIN_STACK_SIZE
	.align		4
.L_19:
        /*0078*/ 	.byte	0x04, 0x12
        /*007a*/ 	.short	(.L_21 - .L_20)
	.align		4
.L_20:
        /*007c*/ 	.word	index@(_Z26transpose_parallel_per_rowPfS_)
        /*0080*/ 	.word	0x00000000


	//----- nvinfo : EIATTR_MIN_STACK_SIZE
	.align		4
.L_21:
        /*0084*/ 	.byte	0x04, 0x12
        /*0086*/ 	.short	(.L_23 - .L_22)
	.align		4
.L_22:
        /*0088*/ 	.word	index@(_Z16transpose_serialPfS_)
        /*008c*/ 	.word	0x00000000
.L_23:


//--------------------- .nv.compat                --------------------------
	.section	.nv.compat,"",@"SHT_CUDA_COMPAT_INFO"
	.align	4
        /*0000*/ 	.byte	0x02, 0x09, 0x00, 0x00, 0x02, 0x02, 0x01, 0x00, 0x02, 0x05, 0x05, 0x00, 0x03, 0x07, 0x01, 0x01
        /*0010*/ 	.byte	0x02, 0x03, 0x00, 0x00, 0x02, 0x06, 0x01, 0x00, 0x04, 0x0b, 0x08, 0x00, 0x09, 0x00, 0x00, 0x00
        /*0020*/ 	.byte	0x00, 0x00, 0x00, 0x00


//--------------------- .nv.info._Z36transpose_parallel_per_element_tiledPfS_ --------------------------
	.section	.nv.info._Z36transpose_parallel_per_element_tiledPfS_,"",@"SHT_CUDA_INFO"
	.sectionflags	@""
	.align	4


	//----- nvinfo : EIATTR_CUDA_API_VERSION
	.align		4
        /*0000*/ 	.byte	0x04, 0x37
        /*0002*/ 	.short	(.L_25 - .L_24)
.L_24:
        /*0004*/ 	.word	0x00000082


	//----- nvinfo : EIATTR_KPARAM_INFO
	.align		4
.L_25:
        /*0008*/ 	.byte	0x04, 0x17
        /*000a*/ 	.short	(.L_27 - .L_26)
.L_26:
        /*000c*/ 	.word	0x00000000
        /*0010*/ 	.short	0x0001
        /*0012*/ 	.short	0x0008
        /*0014*/ 	.byte	0x00, 0xf5, 0x21, 0x00


	//----- nvinfo : EIATTR_KPARAM_INFO
	.align		4
.L_27:
        /*0018*/ 	.byte	0x04, 0x17
        /*001a*/ 	.short	(.L_29 - .L_28)
.L_28:
        /*001c*/ 	.word	0x00000000
        /*0020*/ 	.short	0x0000
        /*0022*/ 	.short	0x0000
        /*0024*/ 	.byte	0x00, 0xf5, 0x21, 0x00


	//----- nvinfo : EIATTR_SPARSE_MMA_MASK
	.align		4
.L_29:
        /*0028*/ 	.byte	0x03, 0x50
        /*002a*/ 	.short	0x0000


	//----- nvinfo : EIATTR_MAXREG_COUNT
	.align		4
        /*002c*/ 	.byte	0x03, 0x1b
        /*002e*/ 	.short	0x00ff


	//----- nvinfo : EIATTR_NUM_BARRIERS
	.align		4
        /*0030*/ 	.byte	0x02, 0x4c
        /*0032*/ 	.byte	0x01
	.zero		1


	//----- nvinfo : EIATTR_MERCURY_ISA_VERSION
	.align		4
        /*0034*/ 	.byte	0x03, 0x5f
        /*0036*/ 	.short	0x0101


	//----- nvinfo : EIATTR_VRC_CTA_INIT_COUNT
	.align		4
        /*0038*/ 	.byte	0x02, 0x4a
	.zero		1
	.zero		1


	//----- nvinfo : EIATTR_EXIT_INSTR_OFFSETS
	.align		4
        /*003c*/ 	.byte	0x04, 0x1c
        /*003e*/ 	.short	(.L_31 - .L_30)


	//   ....[0]....
.L_30:
        /*0040*/ 	.word	0x000001e0


	//----- nvinfo : EIATTR_CBANK_PARAM_SIZE
	.align		4
.L_31:
        /*0044*/ 	.byte	0x03, 0x19
        /*0046*/ 	.short	0x0010


	//----- nvinfo : EIATTR_PARAM_CBANK
	.align		4
        /*0048*/ 	.byte	0x04, 0x0a
        /*004a*/ 	.short	(.L_33 - .L_32)
	.align		4
.L_32:
        /*004c*/ 	.word	index@(.nv.constant0._Z36transpose_parallel_per_element_tiledPfS_)
        /*0050*/ 	.short	0x0380
        /*0052*/ 	.short	0x0010


	//----- nvinfo : EIATTR_SW_WAR
	.align		4
.L_33:
        /*0054*/ 	.byte	0x04, 0x36
        /*0056*/ 	.short	(.L_35 - .L_34)
.L_34:
        /*0058*/ 	.word	0x00000008
.L_35:


//--------------------- .nv.info._Z30transpose_parallel_per_elementPfS_ --------------------------
	.section	.nv.info._Z30transpose_parallel_per_elementPfS_,"",@"SHT_CUDA_INFO"
	.sectionflags	@""
	.align	4


	//----- nvinfo : EIATTR_CUDA_API_VERSION
	.align		4
        /*0000*/ 	.byte	0x04, 0x37
        /*0002*/ 	.short	(.L_37 - .L_36)
.L_36:
        /*0004*/ 	.word	0x00000082


	//----- nvinfo : EIATTR_KPARAM_INFO
	.align		4
.L_37:
        /*0008*/ 	.byte	0x04, 0x17
        /*000a*/ 	.short	(.L_39 - .L_38)
.L_38:
        /*000c*/ 	.word	0x00000000
        /*0010*/ 	.short	0x0001
        /*0012*/ 	.short	0x0008
        /*0014*/ 	.byte	0x00, 0xf5, 0x21, 0x00


	//----- nvinfo : EIATTR_KPARAM_INFO
	.align		4
.L_39:
        /*0018*/ 	.byte	0x04, 0x17
        /*001a*/ 	.short	(.L_41 - .L_40)
.L_40:
        /*001c*/ 	.word	0x00000000
        /*0020*/ 	.short	0x0000
        /*0022*/ 	.short	0x0000
        /*0024*/ 	.byte	0x00, 0xf5, 0x21, 0x00


	//----- nvinfo : EIATTR_SPARSE_MMA_MASK
	.align		4
.L_41:
        /*0028*/ 	.byte	0x03, 0x50
        /*002a*/ 	.short	0x0000


	//----- nvinfo : EIATTR_MAXREG_COUNT
	.align		4
        /*002c*/ 	.byte	0x03, 0x1b
        /*002e*/ 	.short	0x00ff


	//----- nvinfo : EIATTR_MERCURY_ISA_VERSION
	.align		4
        /*0030*/ 	.byte	0x03, 0x5f
        /*0032*/ 	.short	0x0101


	//----- nvinfo : EIATTR_VRC_CTA_INIT_COUNT
	.align		4
        /*0034*/ 	.byte	0x02, 0x4a
	.zero		1
	.zero		1


	//----- nvinfo : EIATTR_EXIT_INSTR_OFFSETS
	.align		4
        /*0038*/ 	.byte	0x04, 0x1c
        /*003a*/ 	.short	(.L_43 - .L_42)


	//   ....[0]....
.L_42:
        /*003c*/ 	.word	0x00000120


	//----- nvinfo : EIATTR_CBANK_PARAM_SIZE
	.align		4
.L_43:
        /*0040*/ 	.byte	0x03, 0x19
        /*0042*/ 	.short	0x0010


	//----- nvinfo : EIATTR_PARAM_CBANK
	.align		4
        /*0044*/ 	.byte	0x04, 0x0a
        /*0046*/ 	.short	(.L_45 - .L_44)
	.align		4
.L_44:
        /*0048*/ 	.word	index@(.nv.constant0._Z30transpose_parallel_per_elementPfS_)
        /*004c*/ 	.short	0x0380
        /*004e*/ 	.short	0x0010


	//----- nvinfo : EIATTR_SW_WAR
	.align		4
.L_45:
        /*0050*/ 	.byte	0x04, 0x36
        /*0052*/ 	.short	(.L_47 - .L_46)
.L_46:
        /*0054*/ 	.word	0x00000008
.L_47:


//--------------------- .nv.info._Z26transpose_parallel_per_rowPfS_ --------------------------
	.section	.nv.info._Z26transpose_parallel_per_rowPfS_,"",@"SHT_CUDA_INFO"
	.sectionflags	@""
	.align	4


	//----- nvinfo : EIATTR_CUDA_API_VERSION
	.align		4
        /*0000*/ 	.byte	0x04, 0x37
        /*0002*/ 	.short	(.L_49 - .L_48)
.L_48:
        /*0004*/ 	.word	0x00000082


	//----- nvinfo : EIATTR_KPARAM_INFO
	.align		4
.L_49:
        /*0008*/ 	.byte	0x04, 0x17
        /*000a*/ 	.short	(.L_51 - .L_50)
.L_50:
        /*000c*/ 	.word	0x00000000
        /*0010*/ 	.short	0x0001
        /*0012*/ 	.short	0x0008
        /*0014*/ 	.byte	0x00, 0xf5, 0x21, 0x00


	//----- nvinfo : EIATTR_KPARAM_INFO
	.align		4
.L_51:
        /*0018*/ 	.byte	0x04, 0x17
        /*001a*/ 	.short	(.L_53 - .L_52)
.L_52:
        /*001c*/ 	.word	0x00000000
        /*0020*/ 	.short	0x0000
        /*0022*/ 	.short	0x0000
        /*0024*/ 	.byte	0x00, 0xf5, 0x21, 0x00


	//----- nvinfo : EIATTR_SPARSE_MMA_MASK
	.align		4
.L_53:
        /*0028*/ 	.byte	0x03, 0x50
        /*002a*/ 	.short	0x0000


	//----- nvinfo : EIATTR_MAXREG_COUNT
	.align		4
        /*002c*/ 	.byte	0x03, 0x1b
        /*002e*/ 	.short	0x00ff


	//----- nvinfo : EIATTR_MERCURY_ISA_VERSION
	.align		4
        /*0030*/ 	.byte	0x03, 0x5f
        /*0032*/ 	.short	0x0101


	//----- nvinfo : EIATTR_VRC_CTA_INIT_COUNT
	.align		4
        /*0034*/ 	.byte	0x02, 0x4a
	.zero		1
	.zero		1


	//----- nvinfo : EIATTR_EXIT_INSTR_OFFSETS
	.align		4
        /*0038*/ 	.byte	0x04, 0x1c
        /*003a*/ 	.short	(.L_55 - .L_54)


	//   ....[0]....
.L_54:
        /*003c*/ 	.word	0x00000970


	//----- nvinfo : EIATTR_CBANK_PARAM_SIZE
	.align		4
.L_55:
        /*0040*/ 	.byte	0x03, 0x19
        /*0042*/ 	.short	0x0010


	//----- nvinfo : EIATTR_PARAM_CBANK
	.align		4
        /*0044*/ 	.byte	0x04, 0x0a
        /*0046*/ 	.short	(.L_57 - .L_56)
	.align		4
.L_56:
        /*0048*/ 	.word	index@(.nv.constant0._Z26transpose_parallel_per_rowPfS_)
        /*004c*/ 	.short	0x0380
        /*004e*/ 	.short	0x0010


	//----- nvinfo : EIATTR_SW_WAR
	.align		4
.L_57:
        /*0050*/ 	.byte	0x04, 0x36
        /*0052*/ 	.short	(.L_59 - .L_58)
.L_58:
        /*0054*/ 	.word	0x00000008
.L_59:


//--------------------- .nv.info._Z16transpose_serialPfS_ --------------------------
	.section	.nv.info._Z16transpose_serialPfS_,"",@"SHT_CUDA_INFO"
	.sectionflags	@""
	.align	4


	//----- nvinfo : EIATTR_CUDA_API_VERSION
	.align		4
        /*0000*/ 	.byte	0x04, 0x37
        /*0002*/ 	.short	(.L_61 - .L_60)
.L_60:
        /*0004*/ 	.word	0x00000082


	//----- nvinfo : EIATTR_KPARAM_INFO
	.align		4
.L_61:
        /*0008*/ 	.byte	0x04, 0x17
        /*000a*/ 	.short	(.L_63 - .L_62)
.L_62:
        /*000c*/ 	.word	0x00000000
        /*0010*/ 	.short	0x0001
        /*0012*/ 	.short	0x0008
        /*0014*/ 	.byte	0x00, 0xf5, 0x21, 0x00


	//----- nvinfo : EIATTR_KPARAM_INFO
	.align		4
.L_63:
        /*0018*/ 	.byte	0x04, 0x17
        /*001a*/ 	.short	(.L_65 - .L_64)
.L_64:
        /*001c*/ 	.word	0x00000000
        /*0020*/ 	.short	0x0000
        /*0022*/ 	.short	0x0000
        /*0024*/ 	.byte	0x00, 0xf5, 0x21, 0x00


	//----- nvinfo : EIATTR_SPARSE_MMA_MASK
	.align		4
.L_65:
        /*0028*/ 	.byte	0x03, 0x50
        /*002a*/ 	.short	0x0000


	//----- nvinfo : EIATTR_MAXREG_COUNT
	.align		4
        /*002c*/ 	.byte	0x03, 0x1b
        /*002e*/ 	.short	0x00ff


	//----- nvinfo : EIATTR_MERCURY_ISA_VERSION
	.align		4
        /*0030*/ 	.byte	0x03, 0x5f
        /*0032*/ 	.short	0x0101


	//----- nvinfo : EIATTR_VRC_CTA_INIT_COUNT
	.align		4
        /*0034*/ 	.byte	0x02, 0x4a
	.zero		1
	.zero		1


	//----- nvinfo : EIATTR_EXIT_INSTR_OFFSETS
	.align		4
        /*0038*/ 	.byte	0x04, 0x1c
        /*003a*/ 	.short	(.L_67 - .L_66)


	//   ....[0]....
.L_66:
        /*003c*/ 	.word	0x00000a80


	//----- nvinfo : EIATTR_CBANK_PARAM_SIZE
	.align		4
.L_67:
        /*0040*/ 	.byte	0x03, 0x19
        /*0042*/ 	.short	0x0010


	//----- nvinfo : EIATTR_PARAM_CBANK
	.align		4
        /*0044*/ 	.byte	0x04, 0x0a
        /*0046*/ 	.short	(.L_69 - .L_68)
	.align		4
.L_68:
        /*0048*/ 	.word	index@(.nv.constant0._Z16transpose_serialPfS_)
        /*004c*/ 	.short	0x0380
        /*004e*/ 	.short	0x0010


	//----- nvinfo : EIATTR_SW_WAR
	.align		4
.L_69:
        /*0050*/ 	.byte	0x04, 0x36
        /*0052*/ 	.short	(.L_71 - .L_70)
.L_70:
        /*0054*/ 	.word	0x00000008
.L_71:


//--------------------- .nv.callgraph             --------------------------
	.section	.nv.callgraph,"",@"SHT_CUDA_CALLGRAPH"
	.align	4
	.sectionentsize	8
	.align		4
        /*0000*/ 	.word	0x00000000
	.align		4
        /*0004*/ 	.word	0xffffffff
	.align		4
        /*0008*/ 	.word	0x00000000
	.align		4
        /*000c*/ 	.word	0xfffffffe
	.align		4
        /*0010*/ 	.word	0x00000000
	.align		4
        /*0014*/ 	.word	0xfffffffd
	.align		4
        /*0018*/ 	.word	0x00000000
	.align		4
        /*001c*/ 	.word	0xfffffffc


//--------------------- .text._Z36transpose_parallel_per_element_tiledPfS_ --------------------------
	.section	.text._Z36transpose_parallel_per_element_tiledPfS_,"ax",@progbits
	.align	128
        .global         _Z36transpose_parallel_per_element_tiledPfS_
        .type           _Z36transpose_parallel_per_element_tiledPfS_,@function
        .size           _Z36transpose_parallel_per_element_tiledPfS_,(.L_x_7 - _Z36transpose_parallel_per_element_tiledPfS_)
        .other          _Z36transpose_parallel_per_element_tiledPfS_,@"STO_CUDA_ENTRY STV_DEFAULT"
_Z36transpose_parallel_per_element_tiledPfS_:
.text._Z36transpose_parallel_per_element_tiledPfS_:
[----:B------:R-:W-:Y:S01]  /*0000*/  LDC R1, c[0x0][0x37c] ;  /* 0x0000df00ff017b82 */ /* 0x000fe20000000800 */
[----:B------:R-:W0:Y:S07]  /*0010*/  S2R R8, SR_TID.X ;  /* 0x0000000000087919 */ /* 0x000e2e0000002100 */
[----:B------:R-:W0:Y:S01]  /*0020*/  LDC R7, c[0x0][0x360] ;  /* 0x0000d800ff077b82 */ /* 0x000e220000000800 */
[----:B------:R-:W1:Y:S01]  /*0030*/  LDCU.64 UR6, c[0x0][0x358] ;  /* 0x00006b00ff0677ac */ /* 0x000e620008000a00 */
[----:B------:R-:W2:Y:S06]  /*0040*/  S2R R11, SR_TID.Y ;  /* 0x00000000000b7919 */ /* 0x000eac0000002200 */
[----:B------:R-:W0:Y:S08]  /*0050*/  S2UR UR8, SR_CTAID.X ;  /* 0x00000000000879c3 */ /* 0x000e300000002500 */
[----:B------:R-:W2:Y:S08]  /*0060*/  S2UR UR9, SR_CTAID.Y ;  /* 0x00000000000979c3 */ /* 0x000eb00000002600 */
[----:B------:R-:W2:Y:S08]  /*0070*/  LDC R10, c[0x0][0x364] ;  /* 0x0000d900ff0a7b82 */ /* 0x000eb00000000800 */
[----:B------:R-:W3:Y:S01]  /*0080*/  LDC.64 R2, c[0x0][0x380] ;  /* 0x0000e000ff027b82 */ /* 0x000ee20000000a00 */
[----:B0-----:R-:W-:-:S02]  /*0090*/  IMAD R0, R7, UR8, R8 ;  /* 0x0000000807007c24 */ /* 0x001fc4000f8e0208 */
[----:B--2---:R-:W-:-:S05]  /*00a0*/  IMAD R5, R10, UR9, R11 ;  /* 0x000000090a057c24 */ /* 0x004fca000f8e020b */
[----:B------:R-:W-:-:S05]  /*00b0*/  LEA R5, R5, R0, 0xa ;  /* 0x0000000005057211 */ /* 0x000fca00078e50ff */
[----:B---3--:R-:W-:-:S05]  /*00c0*/  IMAD.WIDE R2, R5, 0x4, R2 ;  /* 0x0000000405027825 */ /* 0x008fca00078e0202 */
[----:B-1----:R0:W2:Y:S01]  /*00d0*/  LDG.E R0, desc[UR6][R2.64] ;  /* 0x0000000602007981 */ /* 0x0020a2000c1e1900 */
[----:B------:R-:W1:Y:S01]  /*00e0*/  S2UR UR5, SR_CgaCtaId ;  /* 0x00000000000579c3 */ /* 0x000e620000008800 */
[----:B------:R-:W-:Y:S01]  /*00f0*/  UMOV UR4, 0x400 ;  /* 0x0000040000047882 */ /* 0x000fe20000000000 */
[----:B------:R-:W-:Y:S01]  /*0100*/  LEA R4, R8, R11, 0x4 ;  /* 0x0000000b08047211 */ /* 0x000fe200078e20ff */
[----:B------:R-:W-:Y:S01]  /*0110*/  IMAD R7, R7, UR8, R11 ;  /* 0x0000000807077c24 */ /* 0x000fe2000f8e020b */
[----:B------:R-:W-:-:S04]  /*0120*/  LEA R6, R11, R8, 0x4 ;  /* 0x000000080b067211 */ /* 0x000fc800078e20ff */
[----:B0-----:R-:W0:Y:S01]  /*0130*/  LDC.64 R2, c[0x0][0x388] ;  /* 0x0000e200ff027b82 */ /* 0x001e220000000a00 */
[----:B-1----:R-:W-:-:S06]  /*0140*/  ULEA UR4, UR5, UR4, 0x18 ;  /* 0x0000000405047291 */ /* 0x002fcc000f8ec0ff */
[----:B------:R-:W-:Y:S01]  /*0150*/  LEA R5, R4, UR4, 0x2 ;  /* 0x0000000404057c11 */ /* 0x000fe2000f8e10ff */
[----:B------:R-:W-:Y:S01]  /*0160*/  IMAD R4, R10, UR9, R8 ;  /* 0x000000090a047c24 */ /* 0x000fe2000f8e0208 */
[----:B------:R-:W-:-:S04]  /*0170*/  LEA R6, R6, UR4, 0x2 ;  /* 0x0000000406067c11 */ /* 0x000fc8000f8e10ff */
[----:B------:R-:W-:-:S05]  /*0180*/  LEA R7, R7, R4, 0xa ;  /* 0x0000000407077211 */ /* 0x000fca00078e50ff */
[----:B0-----:R-:W-:Y:S01]  /*0190*/  IMAD.WIDE R2, R7, 0x4, R2 ;  /* 0x0000000407027825 */ /* 0x001fe200078e0202 */
[----:B--2---:R-:W-:Y:S01]  /*01a0*/  STS [R5], R0 ;  /* 0x0000000005007388 */ /* 0x004fe20000000800 */
[----:B------:R-:W-:Y:S06]  /*01b0*/  BAR.SYNC.DEFER_BLOCKING 0x0 ;  /* 0x0000000000007b1d */ /* 0x000fec0000010000 */
[----:B------:R-:W0:Y:S04]  /*01c0*/  LDS R9, [R6] ;  /* 0x0000000006097984 */ /* 0x000e280000000800 */
[----:B0-----:R-:W-:Y:S01]  /*01d0*/  STG.E desc[UR6][R2.64], R9 ;  /* 0x0000000902007986 */ /* 0x001fe2000c101906 */
[----:B------:R-:W-:Y:S05]  /*01e0*/  EXIT ;  /* 0x000000000000794d */ /* 0x000fea0003800000 */
.L_x_0:
[----:B------:R-:W-:-:S00]  /*01f0*/  BRA `(.L_x_0) ;  /* 0xfffffffc00fc7947 */ /* 0x000fc0000383ffff */
[----:B------:R-:W-:-:S00]  /*0200*/  NOP ;  /* 0x0000000000007918 */ /* 0x000fc00000000000 */
[----:B------:R-:W-:-:S00]  /*0210*/  NOP ;  /* 0x0000000000007918 */ /* 0x000fc00000000000 */
[----:B------:R-:W-:-:S00]  /*0220*/  NOP ;  /* 0x0000000000007918 */ /* 0x000fc00000000000 */
[----:B------:R-:W-:-:S00]  /*0230*/  NOP ;  /* 0x0000000000007918 */ /* 0x000fc00000000000 */
[----:B------:R-:W-:-:S00]  /*0240*/  NOP ;  /* 0x0000000000007918 */ /* 0x000fc00000000000 */
[----:B------:R-:W-:-:S00]  /*0250*/  NOP ;  /* 0x0000000000007918 */ /* 0x000fc00000000000 */
[----:B------:R-:W-:-:S00]  /*0260*/  NOP ;  /* 0x0000000000007918 */ /* 0x000fc00000000000 */
[----:B------:R-:W-:-:S00]  /*0270*/  NOP ;  /* 0x0000000000007918 */ /* 0x000fc00000000000 */
.L_x_7:


//--------------------- .text._Z30transpose_parallel_per_elementPfS_ --------------------------
	.section	.text._Z30transpose_parallel_per_elementPfS_,"ax",@progbits
	.align	128
        .global         _Z30transpose_parallel_per_elementPfS_
        .type           _Z30transpose_parallel_per_elementPfS_,@function
        .size           _Z30transpose_parallel_per_elementPfS_,(.L_x_8 - _Z30transpose_parallel_per_elementPfS_)
        .other          _Z30transpose_parallel_per_elementPfS_,@"STO_CUDA_ENTRY STV_DEFAULT"
_Z30transpose_parallel_per_elementPfS_:
.text._Z30transpose_parallel_per_elementPfS_:
        /* <DEDUP_REMOVED lines=12> */
[----:B---3--:R-:W-:Y:S02]  /*00c0*/  IMAD.WIDE R2, R5, 0x4, R2 ;  /* 0x0000000405027825 */ /* 0x008fe400078e0202 */
[----:B------:R-:W0:Y:S04]  /*00d0*/  LDC.64 R4, c[0x0][0x388] ;  /* 0x0000e200ff047b82 */ /* 0x000e280000000a00 */
[----:B-1----:R-:W2:Y:S01]  /*00e0*/  LDG.E R3, desc[UR4][R2.64] ;  /* 0x0000000402037981 */ /* 0x002ea2000c1e1900 */
[----:B------:R-:W-:-:S05]  /*00f0*/  LEA R7, R0, R7, 0xa ;  /* 0x0000000700077211 */ /* 0x000fca00078e50ff */
[----:B0-----:R-:W-:-:S05]  /*0100*/  IMAD.WIDE R4, R7, 0x4, R4 ;  /* 0x0000000407047825 */ /* 0x001fca00078e0204 */
[----:B--2---:R-:W-:Y:S01]  /*0110*/  STG.E desc[UR4][R4.64], R3 ;  /* 0x0000000304007986 */ /* 0x004fe2000c101904 */
[----:B------:R-:W-:Y:S05]  /*0120*/  EXIT ;  /* 0x000000000000794d */ /* 0x000fea0003800000 */
.L_x_1:
        /* <DEDUP_REMOVED lines=13> */
.L_x_8:


//--------------------- .text._Z26transpose_parallel_per_rowPfS_ --------------------------
	.section	.text._Z26transpose_parallel_per_rowPfS_,"ax",@progbits
	.align	128
        .global         _Z26transpose_parallel_per_rowPfS_
        .type           _Z26transpose_parallel_per_rowPfS_,@function
        .size           _Z26transpose_parallel_per_rowPfS_,(.L_x_9 - _Z26transpose_parallel_per_rowPfS_)
        .other          _Z26transpose_parallel_per_rowPfS_,@"STO_CUDA_ENTRY STV_DEFAULT"
_Z26transpose_parallel_per_rowPfS_:
.text._Z26transpose_parallel_per_rowPfS_:
[----:B------:R-:W-:Y:S01]  /*0000*/  LDC R1, c[0x0][0x37c] ;  /* 0x0000df00ff017b82 */ /* 0x000fe20000000800 */
[----:B------:R-:W0:Y:S07]  /*0010*/  S2R R7, SR_TID.X ;  /* 0x0000000000077919 */ /* 0x000e2e0000002100 */
[----:B------:R-:W0:Y:S01]  /*0020*/  LDC.64 R2, c[0x0][0x380] ;  /* 0x0000e000ff027b82 */ /* 0x000e220000000a00 */
[----:B------:R-:W1:Y:S01]  /*0030*/  LDCU.64 UR6, c[0x0][0x358] ;  /* 0x00006b00ff0677ac */ /* 0x000e620008000a00 */
[----:B------:R-:W-:-:S06]  /*0040*/  UMOV UR4, URZ ;  /* 0x000000ff00047c82 */ /* 0x000fcc0008000000 */
[----:B------:R-:W2:Y:S01]  /*0050*/  LDC.64 R4, c[0x0][0x388] ;  /* 0x0000e200ff047b82 */ /* 0x000ea20000000a00 */
[----:B0-----:R-:W-:-:S04]  /*0060*/  IMAD.WIDE.U32 R2, R7, 0x4, R2 ;  /* 0x0000000407027825 */ /* 0x001fc800078e0002 */
[----:B--2---:R-:W-:Y:S01]  /*0070*/  IMAD.WIDE.U32 R4, R7, 0x1000, R4 ;  /* 0x0000100007047825 */ /* 0x004fe200078e0004 */
[----:B------:R-:W-:Y:S02]  /*0080*/  IADD3 R6, P0, PT, R2, 0x8000, RZ ;  /* 0x0000800002067810 */ /* 0x000fe40007f1e0ff */
[----:B------:R-:W-:-:S03]  /*0090*/  IADD3 R0, P1, PT, R4, 0x20, RZ ;  /* 0x0000002004007810 */ /* 0x000fc60007f3e0ff */
[----:B------:R-:W-:Y:S02]  /*00a0*/  IMAD.X R7, RZ, RZ, R3, P0 ;  /* 0x000000ffff077224 */ /* 0x000fe400000e0603 */
[----:B-1----:R-:W-:-:S08]  /*00b0*/  IMAD.X R15, RZ, RZ, R5, P1 ;  /* 0x000000ffff0f7224 */ /* 0x002fd000008e0605 */
.L_x_2:
[----:B------:R-:W-:Y:S01]  /*00c0*/  MOV R4, R6 ;  /* 0x0000000600047202 */ /* 0x000fe20000000f00 */
[----:B------:R-:W-:-:S05]  /*00d0*/  IMAD.MOV.U32 R5, RZ, RZ, R7 ;  /* 0x000000ffff057224 */ /* 0x000fca00078e0007 */
[----:B------:R-:W2:Y:S01]  /*00e0*/  LDG.E R7, desc[UR6][R4.64+-0x8000] ;  /* 0xff80000604077981 */ /* 0x000ea2000c1e1900 */
[----:B-1----:R-:W-:Y:S01]  /*00f0*/  MOV R2, R0 ;  /* 0x0000000000027202 */ /* 0x002fe20000000f00 */
[----:B------:R-:W-:-:S05]  /*0100*/  IMAD.MOV.U32 R3, RZ, RZ, R15 ;  /* 0x000000ffff037224 */ /* 0x000fca00078e000f */
[----:B--2---:R0:W-:Y:S04]  /*0110*/  STG.E desc[UR6][R2.64+-0x20], R7 ;  /* 0xffffe00702007986 */ /* 0x0041e8000c101906 */
[----:B------:R-:W2:Y:S04]  /*0120*/  LDG.E R9, desc[UR6][R4.64+-0x7000] ;  /* 0xff90000604097981 */ /* 0x000ea8000c1e1900 */
[----:B--2---:R1:W-:Y:S04]  /*0130*/  STG.E desc[UR6][R2.64+-0x1c], R9 ;  /* 0xffffe40902007986 */ /* 0x0043e8000c101906 */
[----:B------:R-:W2:Y:S04]  /*0140*/  LDG.E R11, desc[UR6][R4.64+-0x6000] ;  /* 0xffa00006040b7981 */ /* 0x000ea8000c1e1900 */
[----:B--2---:R2:W-:Y:S04]  /*0150*/  STG.E desc[UR6][R2.64+-0x18], R11 ;  /* 0xffffe80b02007986 */ /* 0x0045e8000c101906 */
[----:B------:R-:W3:Y:S04]  /*0160*/  LDG.E R13, desc[UR6][R4.64+-0x5000] ;  /* 0xffb00006040d7981 */ /* 0x000ee8000c1e1900 */
[----:B---3--:R3:W-:Y:S04]  /*0170*/  STG.E desc[UR6][R2.64+-0x14], R13 ;  /* 0xffffec0d02007986 */ /* 0x0087e8000c101906 */
[----:B------:R-:W4:Y:S04]  /*0180*/  LDG.E R15, desc[UR6][R4.64+-0x4000] ;  /* 0xffc00006040f7981 */ /* 0x000f28000c1e1900 */
[----:B----4-:R4:W-:Y:S04]  /*0190*/  STG.E desc[UR6][R2.64+-0x10], R15 ;  /* 0xfffff00f02007986 */ /* 0x0109e8000c101906 */
[----:B------:R-:W5:Y:S04]  /*01a0*/  LDG.E R17, desc[UR6][R4.64+-0x3000] ;  /* 0xffd0000604117981 */ /* 0x000f68000c1e1900 */
[----:B-----5:R5:W-:Y:S04]  /*01b0*/  STG.E desc[UR6][R2.64+-0xc], R17 ;  /* 0xfffff41102007986 */ /* 0x020be8000c101906 */
[----:B0-----:R-:W2:Y:S04]  /*01c0*/  LDG.E R7, desc[UR6][R4.64+-0x2000] ;  /* 0xffe0000604077981 */ /* 0x001ea8000c1e1900 */
[----:B--2---:R0:W-:Y:S04]  /*01d0*/  STG.E desc[UR6][R2.64+-0x8], R7 ;  /* 0xfffff80702007986 */ /* 0x0041e8000c101906 */
[----:B-1----:R-:W2:Y:S04]  /*01e0*/  LDG.E R9, desc[UR6][R4.64+-0x1000] ;  /* 0xfff0000604097981 */ /* 0x002ea8000c1e1900 */
[----:B--2---:R1:W-:Y:S04]  /*01f0*/  STG.E desc[UR6][R2.64+-0x4], R9 ;  /* 0xfffffc0902007986 */ /* 0x0043e8000c101906 */
[----:B------:R-:W2:Y:S04]  /*0200*/  LDG.E R11, desc[UR6][R4.64] ;  /* 0x00000006040b7981 */ /* 0x000ea8000c1e1900 */
[----:B--2---:R2:W-:Y:S04]  /*0210*/  STG.E desc[UR6][R2.64], R11 ;  /* 0x0000000b02007986 */ /* 0x0045e8000c101906 */
[----:B---3--:R-:W3:Y:S04]  /*0220*/  LDG.E R13, desc[UR6][R4.64+0x1000] ;  /* 0x00100006040d7981 */ /* 0x008ee8000c1e1900 */
[----:B---3--:R3:W-:Y:S04]  /*0230*/  STG.E desc[UR6][R2.64+0x4], R13 ;  /* 0x0000040d02007986 */ /* 0x0087e8000c101906 */
[----:B----4-:R-:W4:Y:S04]  /*0240*/  LDG.E R15, desc[UR6][R4.64+0x2000] ;  /* 0x00200006040f7981 */ /* 0x010f28000c1e1900 */
[----:B----4-:R4:W-:Y:S04]  /*0250*/  STG.E desc[UR6][R2.64+0x8], R15 ;  /* 0x0000080f02007986 */ /* 0x0109e8000c101906 */
[----:B-----5:R-:W5:Y:S04]  /*0260*/  LDG.E R17, desc[UR6][R4.64+0x3000] ;  /* 0x0030000604117981 */ /* 0x020f68000c1e1900 */
        /* <DEDUP_REMOVED lines=96> */
[----:B-----5:R-:W-:Y:S04]  /*0870*/  STG.E desc[UR6][R2.64+0xcc], R17 ;  /* 0x0000cc1102007986 */ /* 0x020fe8000c101906 */
[----:B0-----:R-:W5:Y:S04]  /*0880*/  LDG.E R7, desc[UR6][R4.64+0x34000] ;  /* 0x0340000604077981 */ /* 0x001f68000c1e1900 */
[----:B-----5:R0:W-:Y:S04]  /*0890*/  STG.E desc[UR6][R2.64+0xd0], R7 ;  /* 0x0000d00702007986 */ /* 0x0201e8000c101906 */
[----:B-1----:R-:W5:Y:S04]  /*08a0*/  LDG.E R9, desc[UR6][R4.64+0x35000] ;  /* 0x0350000604097981 */ /* 0x002f68000c1e1900 */
[----:B-----5:R1:W-:Y:S04]  /*08b0*/  STG.E desc[UR6][R2.64+0xd4], R9 ;  /* 0x0000d40902007986 */ /* 0x0203e8000c101906 */
[----:B--2---:R-:W2:Y:S04]  /*08c0*/  LDG.E R11, desc[UR6][R4.64+0x36000] ;  /* 0x03600006040b7981 */ /* 0x004ea8000c1e1900 */
[----:B--2---:R1:W-:Y:S04]  /*08d0*/  STG.E desc[UR6][R2.64+0xd8], R11 ;  /* 0x0000d80b02007986 */ /* 0x0043e8000c101906 */
[----:B---3--:R-:W2:Y:S01]  /*08e0*/  LDG.E R13, desc[UR6][R4.64+0x37000] ;  /* 0x03700006040d7981 */ /* 0x008ea2000c1e1900 */
[----:B------:R-:W-:Y:S01]  /*08f0*/  UIADD3 UR4, UPT, UPT, UR4, 0x40, URZ ;  /* 0x0000004004047890 */ /* 0x000fe2000fffe0ff */
[----:B------:R-:W-:-:S02]  /*0900*/  IADD3 R0, P1, PT, R2, 0x100, RZ ;  /* 0x0000010002007810 */ /* 0x000fc40007f3e0ff */
[----:B------:R-:W-:Y:S01]  /*0910*/  IADD3 R6, P0, PT, R4, 0x40000, RZ ;  /* 0x0004000004067810 */ /* 0x000fe20007f1e0ff */
[----:B------:R-:W-:Y:S02]  /*0920*/  UISETP.NE.AND UP0, UPT, UR4, 0x400, UPT ;  /* 0x000004000400788c */ /* 0x000fe4000bf05270 */
[----:B----4-:R-:W-:Y:S01]  /*0930*/  IMAD.X R15, RZ, RZ, R3, P1 ;  /* 0x000000ffff0f7224 */ /* 0x010fe200008e0603 */
[----:B0-----:R-:W-:Y:S01]  /*0940*/  IADD3.X R7, PT, PT, RZ, R5, RZ, P0, !PT ;  /* 0x00000005ff077210 */ /* 0x001fe200007fe4ff */
[----:B--2---:R1:W-:Y:S05]  /*0950*/  STG.E desc[UR6][R2.64+0xdc], R13 ;  /* 0x0000dc0d02007986 */ /* 0x0043ea000c101906 */
[----:B------:R-:W-:Y:S05]  /*0960*/  BRA.U UP0, `(.L_x_2) ;  /* 0xfffffff500d47547 */ /* 0x000fea000b83ffff */
[----:B------:R-:W-:Y:S05]  /*0970*/  EXIT ;  /* 0x000000000000794d */ /* 0x000fea0003800000 */
.L_x_3:
        /* <DEDUP_REMOVED lines=16> */
.L_x_9:


//--------------------- .text._Z16transpose_serialPfS_ --------------------------
	.section	.text._Z16transpose_serialPfS_,"ax",@progbits
	.align	128
        .global         _Z16transpose_serialPfS_
        .type           _Z16transpose_serialPfS_,@function
        .size           _Z16transpose_serialPfS_,(.L_x_10 - _Z16transpose_serialPfS_)
        .other          _Z16transpose_serialPfS_,@"STO_CUDA_ENTRY STV_DEFAULT"
_Z16transpose_serialPfS_:
.text._Z16transpose_serialPfS_:
[----:B------:R-:W-:Y:S01]  /*0000*/  LDC R1, c[0x0][0x37c] ;  /* 0x0000df00ff017b82 */ /* 0x000fe20000000800 */
[----:B------:R-:W0:Y:S01]  /*0010*/  LDCU.128 UR4, c[0x0][0x380] ;  /* 0x00007000ff0477ac */ /* 0x000e220008000c00 */
[----:B------:R-:W1:Y:S01]  /*0020*/  LDCU.64 UR14, c[0x0][0x358] ;  /* 0x00006b00ff0e77ac */ /* 0x000e620008000a00 */
[----:B0-----:R-:W-:Y:S02]  /*0030*/  UIADD3 UR10, UP0, UPT, UR4, 0x20, URZ ;  /* 0x00000020040a7890 */ /* 0x001fe4000ff1e0ff */
[----:B------:R-:W-:Y:S02]  /*0040*/  UIADD3 UR8, UP1, UPT, UR6, 0x8000, URZ ;  /* 0x0000800006087890 */ /* 0x000fe4000ff3e0ff */
[----:B------:R-:W-:Y:S02]  /*0050*/  UIADD3.X UR11, UPT, UPT, URZ, UR5, URZ, UP0, !UPT ;  /* 0x00000005ff0b7290 */ /* 0x000fe400087fe4ff */
[----:B------:R-:W-:Y:S01]  /*0060*/  UIADD3.X UR9, UPT, UPT, URZ, UR7, URZ, UP1, !UPT ;  /* 0x00000007ff097290 */ /* 0x000fe20008ffe4ff */
[----:B-1----:R-:W-:-:S11]  /*0070*/  UMOV UR4, URZ ;  /* 0x000000ff00047c82 */ /* 0x002fd60008000000 */
.L_x_5:
[----:B------:R-:W-:Y:S01]  /*0080*/  UMOV UR6, UR10 ;  /* 0x0000000a00067c82 */ /* 0x000fe20008000000 */
[----:B------:R-:W-:Y:S01]  /*0090*/  UMOV UR7, UR11 ;  /* 0x0000000b00077c82 */ /* 0x000fe20008000000 */
[----:B------:R-:W-:Y:S01]  /*00a0*/  UMOV UR5, URZ ;  /* 0x000000ff00057c82 */ /* 0x000fe20008000000 */
[----:B------:R-:W-:-:S03]  /*00b0*/  UIMAD.WIDE.U32 UR12, UR4, 0x1000, UR6 ;  /* 0x00001000040c78a5 */ /* 0x000fc6000f8e0006 */
[----:B------:R-:W-:Y:S01]  /*00c0*/  UMOV UR6, UR8 ;  /* 0x0000000800067c82 */ /* 0x000fe20008000000 */
[----:B------:R-:W-:Y:S02]  /*00d0*/  UMOV UR7, UR9 ;  /* 0x0000000900077c82 */ /* 0x000fe40008000000 */
[----:B------:R-:W-:Y:S01]  /*00e0*/  UIMAD.WIDE.U32 UR6, UR4, 0x4, UR6 ;  /* 0x00000004040678a5 */ /* 0x000fe2000f8e0006 */
[----:B------:R-:W-:Y:S01]  /*00f0*/  IMAD.U32 R2, RZ, RZ, UR12 ;  /* 0x0000000cff027e24 */ /* 0x000fe2000f8e00ff */
[----:B-1----:R-:W-:Y:S01]  /*0100*/  MOV R5, UR13 ;  /* 0x0000000d00057c02 */ /* 0x002fe20008000f00 */
[----:B------:R-:W-:Y:S01]  /*0110*/  UIADD3 UR4, UPT, UPT, UR4, 0x1, URZ ;  /* 0x0000000104047890 */ /* 0x000fe2000fffe0ff */
[----:B------:R-:W-:Y:S01]  /*0120*/  MOV R3, UR13 ;  /* 0x0000000d00037c02 */ /* 0x000fe20008000f00 */
[----:B------:R-:W-:Y:S01]  /*0130*/  IMAD.U32 R4, RZ, RZ, UR12 ;  /* 0x0000000cff047e24 */ /* 0x000fe2000f8e00ff */
[----:B------:R-:W-:Y:S01]  /*0140*/  MOV R9, UR7 ;  /* 0x0000000700097c02 */ /* 0x000fe20008000f00 */
[----:B------:R-:W-:Y:S01]  /*0150*/  IMAD.U32 R6, RZ, RZ, UR6 ;  /* 0x00000006ff067e24 */ /* 0x000fe2000f8e00ff */
[----:B------:R-:W-:Y:S01]  /*0160*/  MOV R7, UR7 ;  /* 0x0000000700077c02 */ /* 0x000fe20008000f00 */
[----:B------:R-:W-:Y:S01]  /*0170*/  IMAD.U32 R8, RZ, RZ, UR6 ;  /* 0x00000006ff087e24 */ /* 0x000fe2000f8e00ff */
[----:B------:R-:W-:Y:S01]  /*0180*/  MOV R7, R5 ;  /* 0x0000000500077202 */ /* 0x000fe20000000f00 */
[----:B------:R-:W-:Y:S01]  /*0190*/  IMAD.MOV.U32 R0, RZ, RZ, R2 ;  /* 0x000000ffff007224 */ /* 0x000fe200078e0002 */
[----:B------:R-:W-:Y:S01]  /*01a0*/  UISETP.NE.AND UP1, UPT, UR4, 0x400, UPT ;  /* 0x000004000400788c */ /* 0x000fe2000bf25270 */
[----:B------:R-:W-:-:S10]  /*01b0*/  IMAD.MOV.U32 R15, RZ, RZ, R9 ;  /* 0x000000ffff0f7224 */ /* 0x000fd400078e0009 */
.L_x_4:
        /* <DEDUP_REMOVED lines=139> */
[----:B------:R-:W-:Y:S05]  /*0a70*/  BRA.U UP1, `(.L_x_5) ;  /* 0xfffffff501807547 */ /* 0x000fea000b83ffff */
[----:B------:R-:W-:Y:S05]  /*0a80*/  EXIT ;  /* 0x000000000000794d */ /* 0x000fea0003800000 */
.L_x_6:
        /* <DEDUP_REMOVED lines=15> */
.L_x_10:


//--------------------- .nv.shared._Z36transpose_parallel_per_element_tiledPfS_ --------------------------
	.section	.nv.shared._Z36transpose_parallel_per_element_tiledPfS_,"aw",@nobits
	.sectionflags	@""
	.align	4
.nv.shared._Z36transpose_parallel_per_element_tiledPfS_:
	.zero		2048


//--------------------- .nv.shared.reserved.0     --------------------------
	.section	.nv.shared.reserved.0,"aw",@nobits
	.weak		__nv_reservedSMEM_offset_0_alias
	.size		__nv_reservedSMEM_offset_0_alias, 0, 64
	.other		__nv_reservedSMEM_offset_0_alias,@"STO_CUDA_RESERVED_SHARED STV_DEFAULT"
__nv_reservedSMEM_offset_0_alias:
	.zero		0
	.zero		64


//--------------------- .nv.constant0._Z36transpose_parallel_per_element_tiledPfS_ --------------------------
	.section	.nv.constant0._Z36transpose_parallel_per_element_tiledPfS_,"a",@progbits
	.sectionflags	@""
	.align	4
.nv.constant0._Z36transpose_parallel_per_element_tiledPfS_:
	.zero		912


//--------------------- .nv.constant0._Z30transpose_parallel_per_elementPfS_ --------------------------
	.section	.nv.constant0._Z30transpose_parallel_per_elementPfS_,"a",@progbits
	.sectionflags	@""
	.align	4
.nv.constant0._Z30transpose_parallel_per_elementPfS_:
	.zero		912


//--------------------- .nv.constant0._Z26transpose_parallel_per_rowPfS_ --------------------------
	.section	.nv.constant0._Z26transpose_parallel_per_rowPfS_,"a",@progbits
	.sectionflags	@""
	.align	4
.nv.constant0._Z26transpose_parallel_per_rowPfS_:
	.zero		912


//--------------------- .nv.constant0._Z16transpose_serialPfS_ --------------------------
	.section	.nv.constant0._Z16transpose_serialPfS_,"a",@progbits
	.sectionflags	@""
	.align	4
.nv.constant0._Z16transpose_serialPfS_:
	.zero		912


//--------------------- SYMBOLS --------------------------

	.type		.nv.reservedSmem.offset0,@object
	.size		.nv.reservedSmem.offset0,0x4
	.type		.nv.reservedSmem.cap,@object
	.size		.nv.reservedSmem.cap,0x4
